	.headerflags	@"EF_CUDA_TEXMODE_UNIFIED EF_CUDA_64BIT_ADDRESS EF_CUDA_SM86 EF_CUDA_VIRTUAL_SM(EF_CUDA_SM86)"
	.elftype	@"ET_EXEC"


//--------------------- .nv.info                  --------------------------
	.section	.nv.info,"",@"SHT_CUDA_INFO"
	.align	4


	//----- nvinfo : EIATTR_REGCOUNT
	.align		4
        /*0000*/ 	.byte	0x04, 0x2f
        /*0002*/ 	.short	(.L_3 - .L_2)
	.align		4
.L_2:
        /*0004*/ 	.word	index@(triton_)
        /*0008*/ 	.word	0x0000001a


	//----- nvinfo : EIATTR_MIN_STACK_SIZE
	.align		4
.L_3:
        /*000c*/ 	.byte	0x04, 0x12
        /*000e*/ 	.short	(.L_5 - .L_4)
	.align		4
.L_4:
        /*0010*/ 	.word	index@(triton_)
        /*0014*/ 	.word	0x00000008


	//----- nvinfo : EIATTR_FRAME_SIZE
	.align		4
.L_5:
        /*0018*/ 	.byte	0x04, 0x11
        /*001a*/ 	.short	(.L_7 - .L_6)
	.align		4
.L_6:
        /*001c*/ 	.word	index@(triton_)
        /*0020*/ 	.word	0x00000008


	//----- nvinfo : EIATTR_MIN_STACK_SIZE
	.align		4
.L_7:
        /*0024*/ 	.byte	0x04, 0x12
        /*0026*/ 	.short	(.L_9 - .L_8)
	.align		4
.L_8:
        /*0028*/ 	.word	index@(triton_)
        /*002c*/ 	.word	0x00000008
.L_9:


//--------------------- .nv.info.triton_          --------------------------
	.section	.nv.info.triton_,"",@"SHT_CUDA_INFO"
	.sectionflags	@""
	.align	4


	//----- nvinfo : EIATTR_CUDA_API_VERSION
	.align		4
        /*0000*/ 	.byte	0x04, 0x37
        /*0002*/ 	.short	(.L_11 - .L_10)
.L_10:
        /*0004*/ 	.word	0x0000007c


	//----- nvinfo : EIATTR_SW2861232_WAR
	.align		4
.L_11:
        /*0008*/ 	.byte	0x01, 0x35
	.zero		2


	//----- nvinfo : EIATTR_PARAM_CBANK
	.align		4
        /*000c*/ 	.byte	0x04, 0x0a
        /*000e*/ 	.short	(.L_13 - .L_12)
	.align		4
.L_12:
        /*0010*/ 	.word	index@(.nv.constant0.triton_)
        /*0014*/ 	.short	0x0160
        /*0016*/ 	.short	0x0044


	//----- nvinfo : EIATTR_CBANK_PARAM_SIZE
	.align		4
.L_13:
        /*0018*/ 	.byte	0x03, 0x19
        /*001a*/ 	.short	0x0044


	//----- nvinfo : EIATTR_KPARAM_INFO
	.align		4
        /*001c*/ 	.byte	0x04, 0x17
        /*001e*/ 	.short	(.L_15 - .L_14)
.L_14:
        /*0020*/ 	.word	0x00000000
        /*0024*/ 	.short	0x0008
        /*0026*/ 	.short	0x0040
        /*0028*/ 	.byte	0x00, 0xf0, 0x11, 0x00


	//----- nvinfo : EIATTR_KPARAM_INFO
	.align		4
.L_15:
        /*002c*/ 	.byte	0x04, 0x17
        /*002e*/ 	.short	(.L_17 - .L_16)
.L_16:
        /*0030*/ 	.word	0x00000000
        /*0034*/ 	.short	0x0007
        /*0036*/ 	.short	0x0038
        /*0038*/ 	.byte	0x00, 0xf0, 0x21, 0x00


	//----- nvinfo : EIATTR_KPARAM_INFO
	.align		4
.L_17:
        /*003c*/ 	.byte	0x04, 0x17
        /*003e*/ 	.short	(.L_19 - .L_18)
.L_18:
        /*0040*/ 	.word	0x00000000
        /*0044*/ 	.short	0x0006
        /*0046*/ 	.short	0x0030
        /*0048*/ 	.byte	0x00, 0xf0, 0x21, 0x00


	//----- nvinfo : EIATTR_KPARAM_INFO
	.align		4
.L_19:
        /*004c*/ 	.byte	0x04, 0x17
        /*004e*/ 	.short	(.L_21 - .L_20)
.L_20:
        /*0050*/ 	.word	0x00000000
        /*0054*/ 	.short	0x0005
        /*0056*/ 	.short	0x0028
        /*0058*/ 	.byte	0x00, 0xf0, 0x21, 0x00


	//----- nvinfo : EIATTR_KPARAM_INFO
	.align		4
.L_21:
        /*005c*/ 	.byte	0x04, 0x17
        /*005e*/ 	.short	(.L_23 - .L_22)
.L_22:
        /*0060*/ 	.word	0x00000000
        /*0064*/ 	.short	0x0004
        /*0066*/ 	.short	0x0020
        /*0068*/ 	.byte	0x00, 0xf0, 0x21, 0x00


	//----- nvinfo : EIATTR_KPARAM_INFO
	.align		4
.L_23:
        /*006c*/ 	.byte	0x04, 0x17
        /*006e*/ 	.short	(.L_25 - .L_24)
.L_24:
        /*0070*/ 	.word	0x00000000
        /*0074*/ 	.short	0x0003
        /*0076*/ 	.short	0x0018
        /*0078*/ 	.byte	0x00, 0xf0, 0x21, 0x00


	//----- nvinfo : EIATTR_KPARAM_INFO
	.align		4
.L_25:
        /*007c*/ 	.byte	0x04, 0x17
        /*007e*/ 	.short	(.L_27 - .L_26)
.L_26:
        /*0080*/ 	.word	0x00000000
        /*0084*/ 	.short	0x0002
        /*0086*/ 	.short	0x0010
        /*0088*/ 	.byte	0x00, 0xf0, 0x21, 0x00


	//----- nvinfo : EIATTR_KPARAM_INFO
	.align		4
.L_27:
        /*008c*/ 	.byte	0x04, 0x17
        /*008e*/ 	.short	(.L_29 - .L_28)
.L_28:
        /*0090*/ 	.word	0x00000000
        /*0094*/ 	.short	0x0001
        /*0096*/ 	.short	0x0008
        /*0098*/ 	.byte	0x00, 0xf0, 0x21, 0x00


	//----- nvinfo : EIATTR_KPARAM_INFO
	.align		4
.L_29:
        /*009c*/ 	.byte	0x04, 0x17
        /*009e*/ 	.short	(.L_31 - .L_30)
.L_30:
        /*00a0*/ 	.word	0x00000000
        /*00a4*/ 	.short	0x0000
        /*00a6*/ 	.short	0x0000
        /*00a8*/ 	.byte	0x00, 0xf0, 0x21, 0x00


	//----- nvinfo : EIATTR_MAXREG_COUNT
	.align		4
.L_31:
        /*00ac*/ 	.byte	0x03, 0x1b
        /*00ae*/ 	.short	0x00ff


	//----- nvinfo : EIATTR_EXIT_INSTR_OFFSETS
	.align		4
        /*00b0*/ 	.byte	0x04, 0x1c
        /*00b2*/ 	.short	(.L_33 - .L_32)


	//   ....[0]....
.L_32:
        /*00b4*/ 	.word	0x000004e0


	//   ....[1]....
        /*00b8*/ 	.word	0x00000510


	//----- nvinfo : EIATTR_REQNTID
	.align		4
.L_33:
        /*00bc*/ 	.byte	0x04, 0x10
        /*00be*/ 	.short	(.L_35 - .L_34)
.L_34:
        /*00c0*/ 	.word	0x00000080
        /*00c4*/ 	.word	0x00000001
        /*00c8*/ 	.word	0x00000001
.L_35:


//--------------------- .nv.callgraph             --------------------------
	.section	.nv.callgraph,"",@"SHT_CUDA_CALLGRAPH"
	.align	4
	.sectionentsize	8
	.align		4
        /*0000*/ 	.word	0x00000000
	.align		4
        /*0004*/ 	.word	0xffffffff
	.align		4
        /*0008*/ 	.word	0x00000000
	.align		4
        /*000c*/ 	.word	0xfffffffe
	.align		4
        /*0010*/ 	.word	0x00000000
	.align		4
        /*0014*/ 	.word	0xfffffffd
	.align		4
        /*0018*/ 	.word	0x00000000
	.align		4
        /*001c*/ 	.word	0xfffffffc


//--------------------- .nv.rel.action            --------------------------
	.section	.nv.rel.action,"",@"SHT_CUDA_RELOCINFO"
	.align	8
	.sectionentsize	8
        /*0000*/ 	.byte	0x73, 0x00, 0x00, 0x00, 0x00, 0x00, 0x00, 0x00, 0x00, 0x00, 0x00, 0x11, 0x25, 0x00, 0x05, 0x36


//--------------------- .nv.constant4             --------------------------
	.section	.nv.constant4,"a",@progbits
	.align	8
	.align		8
.nv.constant4:
        /*0000*/ 	.dword	_$_str
	.align		8
        /*0008*/ 	.dword	_$_str_$_2


//--------------------- .nv.constant0.triton_     --------------------------
	.section	.nv.constant0.triton_,"a",@progbits
	.sectionflags	@""
	.align	4
.nv.constant0.triton_:
	.zero		420


//--------------------- .text.triton_             --------------------------
	.section	.text.triton_,"ax",@progbits
	.sectioninfo	@"SHI_REGISTERS=26"
	.align	128
        .global         triton_
        .type           triton_,@function
        .size           triton_,(.L_x_1 - triton_)
        .other          triton_,@"STO_CUDA_ENTRY STV_DEFAULT"
triton_:
.text.triton_:
[----:B------:R-:W-:Y:S02]  /*0000*/  IMAD.MOV.U32 R1, RZ, RZ, c[0x0][0x28] ;  /* 0x00000a00ff017624 */ /* 0x000fe400078e00ff */
[----:B------:R-:W0:Y:S01]  /*0010*/  S2R R0, SR_TID.X ;  /* 0x0000000000007919 */ /* 0x000e220000002100 */
[----:B------:R-:W-:Y:S01]  /*0020*/  MOV R11, 0x4 ;  /* 0x00000004000b7802 */ /* 0x000fe20000000f00 */
[----:B------:R-:W-:Y:S01]  /*0030*/  CS2R R22, SRZ ;  /* 0x0000000000167805 */ /* 0x000fe2000001ff00 */
[----:B------:R-:W-:Y:S01]  /*0040*/  ULDC.64 UR4, c[0x0][0x118] ;  /* 0x0000460000047ab9 */ /* 0x000fe20000000a00 */
[----:B------:R-:W1:Y:S01]  /*0050*/  S2R R5, SR_CTAID.X ;  /* 0x0000000000057919 */ /* 0x000e620000002500 */
[----:B------:R-:W-:Y:S02]  /*0060*/  IADD3 R1, R1, -0x8, RZ ;  /* 0xfffffff801017810 */ /* 0x000fe40007ffe0ff */
[----:B0-----:R-:W-:-:S04]  /*0070*/  SHF.L.U32 R0, R0, 0x1, RZ ;  /* 0x0000000100007819 */ /* 0x001fc800000006ff */
[----:B------:R-:W-:Y:S02]  /*0080*/  LOP3.LUT R0, R0, 0xfe, RZ, 0xc0, !PT ;  /* 0x000000fe00007812 */ /* 0x000fe400078ec0ff */
[----:B-1----:R-:W-:-:S03]  /*0090*/  SHF.R.S32.HI R3, RZ, 0x17, R5 ;  /* 0x00000017ff037819 */ /* 0x002fc60000011405 */
[----:B------:R-:W-:Y:S01]  /*00a0*/  IMAD R0, R5, 0x100, R0 ;  /* 0x0000010005007824 */ /* 0x000fe200078e0200 */
[----:B------:R-:W-:-:S04]  /*00b0*/  SGXT R3, R3, 0x1 ;  /* 0x000000010303781a */ /* 0x000fc80000000200 */
[----:B------:R-:W-:Y:S02]  /*00c0*/  LEA.HI R3, R3, R0, RZ, 0x9 ;  /* 0x0000000003037211 */ /* 0x000fe400078f48ff */
[----:B------:R-:W-:Y:S02]  /*00d0*/  ISETP.GE.AND P0, PT, R0, 0x6200, PT ;  /* 0x000062000000780c */ /* 0x000fe40003f06270 */
[----:B------:R-:W-:-:S05]  /*00e0*/  LOP3.LUT R3, R3, 0xfffffe00, RZ, 0xc0, !PT ;  /* 0xfffffe0003037812 */ /* 0x000fca00078ec0ff */
[----:B------:R-:W-:-:S04]  /*00f0*/  IMAD.IADD R20, R0, 0x1, -R3 ;  /* 0x0000000100147824 */ /* 0x000fc800078e0a03 */
[----:B------:R-:W-:-:S05]  /*0100*/  IMAD.WIDE R6, R20, R11, c[0x0][0x170] ;  /* 0x00005c0014067625 */ /* 0x000fca00078e020b */
[----:B------:R0:W2:Y:S01]  /*0110*/  @!P0 LDG.E.EL.64 R22, [R6.64] ;  /* 0x0000000406168981 */ /* 0x0000a2000c2e1b00 */
[----:B------:R-:W-:Y:S01]  /*0120*/  CS2R R2, SRZ ;  /* 0x0000000000027805 */ /* 0x000fe2000001ff00 */
[----:B------:R-:W-:Y:S01]  /*0130*/  CS2R R4, SRZ ;  /* 0x0000000000047805 */ /* 0x000fe2000001ff00 */
[----:B------:R-:W-:-:S04]  /*0140*/  IMAD.WIDE R14, R0, R11, c[0x0][0x160] ;  /* 0x00005800000e7625 */ /* 0x000fc800078e020b */
[CC--:B------:R-:W-:Y:S01]  /*0150*/  IMAD.WIDE R16, R20.reuse, R11.reuse, c[0x0][0x168] ;  /* 0x00005a0014107625 */ /* 0x0c0fe200078e020b */
[----:B------:R1:W3:Y:S01]  /*0160*/  @!P0 LDG.E.64 R2, [R14.64] ;  /* 0x000000040e028981 */ /* 0x0002e2000c1e1b00 */
[----:B------:R-:W-:Y:S01]  /*0170*/  CS2R R8, SRZ ;  /* 0x0000000000087805 */ /* 0x000fe2000001ff00 */
[----:B0-----:R-:W-:Y:S02]  /*0180*/  CS2R R6, SRZ ;  /* 0x0000000000067805 */ /* 0x001fe4000001ff00 */
[----:B------:R0:W3:Y:S01]  /*0190*/  @!P0 LDG.E.EL.64 R4, [R16.64] ;  /* 0x0000000410048981 */ /* 0x0000e2000c2e1b00 */
[----:B------:R-:W-:-:S04]  /*01a0*/  IMAD.WIDE R18, R20, R11, c[0x0][0x178] ;  /* 0x00005e0014127625 */ /* 0x000fc800078e020b */
[-C--:B------:R-:W-:Y:S01]  /*01b0*/  IMAD.WIDE R20, R20, R11.reuse, c[0x0][0x180] ;  /* 0x0000600014147625 */ /* 0x080fe200078e020b */
[----:B------:R-:W-:Y:S01]  /*01c0*/  CS2R R12, SRZ ;  /* 0x00000000000c7805 */ /* 0x000fe2000001ff00 */
[----:B------:R-:W4:Y:S02]  /*01d0*/  @!P0 LDG.E.EL.64 R8, [R18.64] ;  /* 0x0000000412088981 */ /* 0x000f24000c2e1b00 */
[----:B-1----:R-:W-:Y:S02]  /*01e0*/  IMAD.WIDE R14, R0, R11, c[0x0][0x188] ;  /* 0x00006200000e7625 */ /* 0x002fe400078e020b */
[----:B------:R-:W4:Y:S04]  /*01f0*/  @!P0 LDG.E.EL.64 R6, [R20.64] ;  /* 0x0000000414068981 */ /* 0x000f28000c2e1b00 */
[----:B------:R1:W5:Y:S01]  /*0200*/  @!P0 LDG.E.64 R12, [R14.64] ;  /* 0x000000040e0c8981 */ /* 0x000362000c1e1b00 */
[----:B0-----:R-:W-:Y:S01]  /*0210*/  MOV R17, 0x3e800000 ;  /* 0x3e80000000117802 */ /* 0x001fe20000000f00 */
[----:B--2---:R-:W-:Y:S01]  /*0220*/  FADD R22, R22, 9.9999997473787516356e-06 ;  /* 0x3727c5ac16167421 */ /* 0x004fe20000000000 */
[----:B------:R-:W-:-:S03]  /*0230*/  FADD R23, R23, 9.9999997473787516356e-06 ;  /* 0x3727c5ac17177421 */ /* 0x000fc60000000000 */
[----:B------:R-:W0:Y:S08]  /*0240*/  MUFU.SQRT R10, R22 ;  /* 0x00000016000a7308 */ /* 0x000e300000002000 */
[----:B------:R-:W2:Y:S01]  /*0250*/  MUFU.SQRT R16, R23 ;  /* 0x0000001700107308 */ /* 0x000ea20000002000 */
[----:B---3--:R-:W-:Y:S01]  /*0260*/  FADD R2, -R4, R2 ;  /* 0x0000000204027221 */ /* 0x008fe20000000100 */
[----:B------:R-:W-:Y:S01]  /*0270*/  FADD R4, -R5, R3 ;  /* 0x0000000305047221 */ /* 0x000fe20000000100 */
[----:B0-----:R-:W-:-:S02]  /*0280*/  FSETP.GT.AND P1, PT, R10, 8.50705917302346158658e+37, PT ;  /* 0x7e8000000a00780b */ /* 0x001fc40003f24000 */
[----:B------:R-:W-:Y:S02]  /*0290*/  FSETP.GEU.AND P3, PT, R10, 1.175494350822287508e-38, PT ;  /* 0x008000000a00780b */ /* 0x000fe40003f6e000 */
[C---:B-1----:R-:W-:Y:S02]  /*02a0*/  FSEL R15, R17.reuse, 1, P1 ;  /* 0x3f800000110f7808 */ /* 0x042fe40000800000 */
[C---:B--2---:R-:W-:Y:S02]  /*02b0*/  FSETP.GT.AND P2, PT, R16.reuse, 8.50705917302346158658e+37, PT ;  /* 0x7e8000001000780b */ /* 0x044fe40003f44000 */
[----:B------:R-:W-:Y:S02]  /*02c0*/  FSETP.GEU.AND P4, PT, R16, 1.175494350822287508e-38, PT ;  /* 0x008000001000780b */ /* 0x000fe40003f8e000 */
[----:B------:R-:W-:-:S03]  /*02d0*/  FSEL R17, R17, 1, P2 ;  /* 0x3f80000011117808 */ /* 0x000fc60001000000 */
[----:B------:R-:W-:Y:S02]  /*02e0*/  @P1 FMUL R10, R10, 0.25 ;  /* 0x3e8000000a0a1820 */ /* 0x000fe40000400000 */
[----:B------:R-:W-:Y:S02]  /*02f0*/  @!P3 FMUL R15, R15, 16777216 ;  /* 0x4b8000000f0fb820 */ /* 0x000fe40000400000 */
[----:B------:R-:W-:Y:S02]  /*0300*/  @!P3 FMUL R10, R10, 16777216 ;  /* 0x4b8000000a0ab820 */ /* 0x000fe40000400000 */
[----:B------:R-:W-:-:S04]  /*0310*/  @P2 FMUL R16, R16, 0.25 ;  /* 0x3e80000010102820 */ /* 0x000fc80000400000 */
[----:B------:R-:W0:Y:S01]  /*0320*/  MUFU.RCP R10, R10 ;  /* 0x0000000a000a7308 */ /* 0x000e220000001000 */
[----:B------:R-:W-:Y:S01]  /*0330*/  @!P4 FMUL R17, R17, 16777216 ;  /* 0x4b8000001111c820 */ /* 0x000fe20000400000 */
[----:B------:R-:W-:-:S06]  /*0340*/  @!P4 FMUL R16, R16, 16777216 ;  /* 0x4b8000001010c820 */ /* 0x000fcc0000400000 */
[----:B------:R-:W1:Y:S01]  /*0350*/  MUFU.RCP R16, R16 ;  /* 0x0000001000107308 */ /* 0x000e620000001000 */
[----:B0-----:R-:W-:-:S04]  /*0360*/  FMUL R15, R10, R15 ;  /* 0x0000000f0a0f7220 */ /* 0x001fc80000400000 */
[----:B------:R-:W-:Y:S01]  /*0370*/  FMUL R15, R15, R2 ;  /* 0x000000020f0f7220 */ /* 0x000fe20000400000 */
[----:B-1----:R-:W-:-:S03]  /*0380*/  FMUL R17, R16, R17 ;  /* 0x0000001110117220 */ /* 0x002fc60000400000 */
[----:B----4-:R-:W-:Y:S01]  /*0390*/  FFMA R15, R15, R8, R6 ;  /* 0x000000080f0f7223 */ /* 0x010fe20000000006 */
[----:B------:R-:W-:-:S04]  /*03a0*/  FMUL R4, R17, R4 ;  /* 0x0000000411047220 */ /* 0x000fc80000400000 */
[C---:B-----5:R-:W-:Y:S01]  /*03b0*/  FSETP.GEU.AND P1, PT, R15.reuse, -R12, PT ;  /* 0x8000000c0f00720b */ /* 0x060fe20003f2e000 */
[----:B------:R-:W-:Y:S01]  /*03c0*/  FADD R12, R15, R12 ;  /* 0x0000000c0f0c7221 */ /* 0x000fe20000000000 */
[----:B------:R-:W-:-:S04]  /*03d0*/  FFMA R4, R4, R9, R7 ;  /* 0x0000000904047223 */ /* 0x000fc80000000007 */
[C---:B------:R-:W-:Y:S01]  /*03e0*/  FADD R2, R4.reuse, R13 ;  /* 0x0000000d04027221 */ /* 0x040fe20000000000 */
[----:B------:R-:W-:Y:S02]  /*03f0*/  FSETP.GEU.AND P2, PT, R4, -R13, PT ;  /* 0x8000000d0400720b */ /* 0x000fe40003f4e000 */
[----:B------:R-:W-:Y:S02]  /*0400*/  FSEL R12, R12, RZ, P1 ;  /* 0x000000ff0c0c7208 */ /* 0x000fe40000800000 */
[----:B------:R-:W-:Y:S01]  /*0410*/  FSEL R13, R2, RZ, P2 ;  /* 0x000000ff020d7208 */ /* 0x000fe20001000000 */
[----:B------:R-:W-:Y:S01]  /*0420*/  IMAD.WIDE R2, R0, R11, c[0x0][0x190] ;  /* 0x0000640000027625 */ /* 0x000fe200078e020b */
[----:B------:R-:W-:Y:S02]  /*0430*/  FSETP.GTU.AND P2, PT, R12, RZ, PT ;  /* 0x000000ff0c00720b */ /* 0x000fe40003f4c000 */
[----:B------:R-:W-:Y:S02]  /*0440*/  FSETP.GTU.AND P3, PT, R13, RZ, PT ;  /* 0x000000ff0d00720b */ /* 0x000fe40003f6c000 */
[----:B------:R-:W-:Y:S01]  /*0450*/  IADD3 R4, P1, R1, c[0x0][0x20], RZ ;  /* 0x0000080001047a10 */ /* 0x000fe20007f3e0ff */
[----:B------:R0:W-:Y:S01]  /*0460*/  @!P0 STG.E.64 [R2.64], R12 ;  /* 0x0000000c02008986 */ /* 0x0001e2000c101b04 */
[----:B------:R-:W-:-:S02]  /*0470*/  SEL R7, RZ, 0x1, P2 ;  /* 0x00000001ff077807 */ /* 0x000fc40001000000 */
[----:B------:R-:W-:Y:S01]  /*0480*/  SEL R6, RZ, 0x1, P3 ;  /* 0x00000001ff067807 */ /* 0x000fe20001800000 */
[----:B------:R-:W-:-:S03]  /*0490*/  IMAD.X R5, RZ, RZ, c[0x0][0x24], P1 ;  /* 0x00000900ff057624 */ /* 0x000fc600008e06ff */
[----:B------:R-:W-:Y:S02]  /*04a0*/  PRMT R9, R6, 0x7604, R7 ;  /* 0x0000760406097816 */ /* 0x000fe40000000007 */
[----:B------:R-:W-:-:S03]  /*04b0*/  IADD3 R6, P1, R0, c[0x0][0x198], RZ ;  /* 0x0000660000067a10 */ /* 0x000fc60007f3e0ff */
[----:B------:R0:W-:Y:S01]  /*04c0*/  ST.E.U16 [R4.64], R9 ;  /* 0x0000000904007985 */ /* 0x0001e2000c101504 */
[----:B------:R-:W-:Y:S01]  /*04d0*/  LEA.HI.X.SX32 R7, R0, c[0x0][0x19c], 0x1, P1 ;  /* 0x0000670000077a11 */ /* 0x000fe200008f0eff */
[----:B------:R-:W-:Y:S08]  /*04e0*/  @P0 EXIT ;  /* 0x000000000000094d */ /* 0x000ff00003800000 */
[----:B0-----:R-:W-:-:S05]  /*04f0*/  LOP3.LUT R9, R9, 0xffff, RZ, 0xc0, !PT ;  /* 0x0000ffff09097812 */ /* 0x001fca00078ec0ff */
[----:B------:R-:W-:Y:S01]  /*0500*/  STG.E.U16 [R6.64], R9 ;  /* 0x0000000906007986 */ /* 0x000fe2000c101504 */
[----:B------:R-:W-:Y:S05]  /*0510*/  EXIT ;  /* 0x000000000000794d */ /* 0x000fea0003800000 */
.L_x_0:
[----:B------:R-:W-:-:S00]  /*0520*/  BRA `(.L_x_0) ;  /* 0xfffffff000007947 */ /* 0x000fc0000383ffff */
[----:B------:R-:W-:-:S00]  /*0530*/  NOP ;  /* 0x0000000000007918 */ /* 0x000fc00000000000 */
        /* <DEDUP_REMOVED lines=12> */
.L_x_1:


//--------------------- .nv.global.init           --------------------------
	.section	.nv.global.init,"aw",@progbits
.nv.global.init:
	.type		_$_str,@object
	.size		_$_str,(_$_str_$_2 - _$_str)
_$_str:
        /*0000*/ 	.byte	0x5f, 0x5f, 0x43, 0x55, 0x44, 0x41, 0x5f, 0x46, 0x54, 0x5a, 0x00
	.type		_$_str_$_2,@object
	.size		_$_str_$_2,(.L_1 - _$_str_$_2)
_$_str_$_2:
        /*000b*/ 	.byte	0x5f, 0x5f, 0x43, 0x55, 0x44, 0x41, 0x5f, 0x50, 0x52, 0x45, 0x43, 0x5f, 0x53, 0x51, 0x52, 0x54
        /*001b*/ 	.byte	0x00
.L_1:
